	.headerflags	@"EF_CUDA_TEXMODE_UNIFIED EF_CUDA_64BIT_ADDRESS EF_CUDA_ACCELERATORS EF_CUDA_SM90 EF_CUDA_VIRTUAL_SM(EF_CUDA_SM90)"
	.elftype	@"ET_EXEC"


//--------------------- .nv.info                  --------------------------
	.section	.nv.info,"",@"SHT_CUDA_INFO"
	.align	4


	//----- nvinfo : EIATTR_REGCOUNT
	.align		4
        /*0000*/ 	.byte	0x04, 0x2f
        /*0002*/ 	.short	(.L_3 - .L_2)
	.align		4
.L_2:
        /*0004*/ 	.word	index@(triton_poi_fused__native_batch_norm_legit_no_training_add_relu_2)
        /*0008*/ 	.word	0x00000020


	//----- nvinfo : EIATTR_MIN_STACK_SIZE
	.align		4
.L_3:
        /*000c*/ 	.byte	0x04, 0x12
        /*000e*/ 	.short	(.L_5 - .L_4)
	.align		4
.L_4:
        /*0010*/ 	.word	index@(triton_poi_fused__native_batch_norm_legit_no_training_add_relu_2)
        /*0014*/ 	.word	0x00000000


	//----- nvinfo : EIATTR_FRAME_SIZE
	.align		4
.L_5:
        /*0018*/ 	.byte	0x04, 0x11
        /*001a*/ 	.short	(.L_7 - .L_6)
	.align		4
.L_6:
        /*001c*/ 	.word	index@(triton_poi_fused__native_batch_norm_legit_no_training_add_relu_2)
        /*0020*/ 	.word	0x00000000


	//----- nvinfo : EIATTR_MIN_STACK_SIZE
	.align		4
.L_7:
        /*0024*/ 	.byte	0x04, 0x12
        /*0026*/ 	.short	(.L_9 - .L_8)
	.align		4
.L_8:
        /*0028*/ 	.word	index@(triton_poi_fused__native_batch_norm_legit_no_training_add_relu_2)
        /*002c*/ 	.word	0x00000000
.L_9:


//--------------------- .nv.info.triton_poi_fused__native_batch_norm_legit_no_training_add_relu_2 --------------------------
	.section	.nv.info.triton_poi_fused__native_batch_norm_legit_no_training_add_relu_2,"",@"SHT_CUDA_INFO"
	.sectionflags	@""
	.align	4


	//----- nvinfo : EIATTR_CUDA_API_VERSION
	.align		4
        /*0000*/ 	.byte	0x04, 0x37
        /*0002*/ 	.short	(.L_11 - .L_10)
.L_10:
        /*0004*/ 	.word	0x0000007c


	//----- nvinfo : EIATTR_KPARAM_INFO
	.align		4
.L_11:
        /*0008*/ 	.byte	0x04, 0x17
        /*000a*/ 	.short	(.L_13 - .L_12)
.L_12:
        /*000c*/ 	.word	0x00000000
        /*0010*/ 	.short	0x000b
        /*0012*/ 	.short	0x0058
        /*0014*/ 	.byte	0x00, 0xf0, 0x11, 0x00


	//----- nvinfo : EIATTR_KPARAM_INFO
	.align		4
.L_13:
        /*0018*/ 	.byte	0x04, 0x17
        /*001a*/ 	.short	(.L_15 - .L_14)
.L_14:
        /*001c*/ 	.word	0x00000000
        /*0020*/ 	.short	0x000a
        /*0022*/ 	.short	0x0050
        /*0024*/ 	.byte	0x00, 0xf4, 0x21, 0x00


	//----- nvinfo : EIATTR_KPARAM_INFO
	.align		4
.L_15:
        /*0028*/ 	.byte	0x04, 0x17
        /*002a*/ 	.short	(.L_17 - .L_16)
.L_16:
        /*002c*/ 	.word	0x00000000
        /*0030*/ 	.short	0x0009
        /*0032*/ 	.short	0x0048
        /*0034*/ 	.byte	0x00, 0xf4, 0x21, 0x00


	//----- nvinfo : EIATTR_KPARAM_INFO
	.align		4
.L_17:
        /*0038*/ 	.byte	0x04, 0x17
        /*003a*/ 	.short	(.L_19 - .L_18)
.L_18:
        /*003c*/ 	.word	0x00000000
        /*0040*/ 	.short	0x0008
        /*0042*/ 	.short	0x0040
        /*0044*/ 	.byte	0x00, 0xf4, 0x21, 0x00


	//----- nvinfo : EIATTR_KPARAM_INFO
	.align		4
.L_19:
        /*0048*/ 	.byte	0x04, 0x17
        /*004a*/ 	.short	(.L_21 - .L_20)
.L_20:
        /*004c*/ 	.word	0x00000000
        /*0050*/ 	.short	0x0007
        /*0052*/ 	.short	0x0038
        /*0054*/ 	.byte	0x00, 0xf4, 0x21, 0x00


	//----- nvinfo : EIATTR_KPARAM_INFO
	.align		4
.L_21:
        /*0058*/ 	.byte	0x04, 0x17
        /*005a*/ 	.short	(.L_23 - .L_22)
.L_22:
        /*005c*/ 	.word	0x00000000
        /*0060*/ 	.short	0x0006
        /*0062*/ 	.short	0x0030
        /*0064*/ 	.byte	0x00, 0xf4, 0x21, 0x00


	//----- nvinfo : EIATTR_KPARAM_INFO
	.align		4
.L_23:
        /*0068*/ 	.byte	0x04, 0x17
        /*006a*/ 	.short	(.L_25 - .L_24)
.L_24:
        /*006c*/ 	.word	0x00000000
        /*0070*/ 	.short	0x0005
        /*0072*/ 	.short	0x0028
        /*0074*/ 	.byte	0x00, 0xf4, 0x21, 0x00


	//----- nvinfo : EIATTR_KPARAM_INFO
	.align		4
.L_25:
        /*0078*/ 	.byte	0x04, 0x17
        /*007a*/ 	.short	(.L_27 - .L_26)
.L_26:
        /*007c*/ 	.word	0x00000000
        /*0080*/ 	.short	0x0004
        /*0082*/ 	.short	0x0020
        /*0084*/ 	.byte	0x00, 0xf4, 0x21, 0x00


	//----- nvinfo : EIATTR_KPARAM_INFO
	.align		4
.L_27:
        /*0088*/ 	.byte	0x04, 0x17
        /*008a*/ 	.short	(.L_29 - .L_28)
.L_28:
        /*008c*/ 	.word	0x00000000
        /*0090*/ 	.short	0x0003
        /*0092*/ 	.short	0x0018
        /*0094*/ 	.byte	0x00, 0xf4, 0x21, 0x00


	//----- nvinfo : EIATTR_KPARAM_INFO
	.align		4
.L_29:
        /*0098*/ 	.byte	0x04, 0x17
        /*009a*/ 	.short	(.L_31 - .L_30)
.L_30:
        /*009c*/ 	.word	0x00000000
        /*00a0*/ 	.short	0x0002
        /*00a2*/ 	.short	0x0010
        /*00a4*/ 	.byte	0x00, 0xf4, 0x21, 0x00


	//----- nvinfo : EIATTR_KPARAM_INFO
	.align		4
.L_31:
        /*00a8*/ 	.byte	0x04, 0x17
        /*00aa*/ 	.short	(.L_33 - .L_32)
.L_32:
        /*00ac*/ 	.word	0x00000000
        /*00b0*/ 	.short	0x0001
        /*00b2*/ 	.short	0x0008
        /*00b4*/ 	.byte	0x00, 0xf4, 0x21, 0x00


	//----- nvinfo : EIATTR_KPARAM_INFO
	.align		4
.L_33:
        /*00b8*/ 	.byte	0x04, 0x17
        /*00ba*/ 	.short	(.L_35 - .L_34)
.L_34:
        /*00bc*/ 	.word	0x00000000
        /*00c0*/ 	.short	0x0000
        /*00c2*/ 	.short	0x0000
        /*00c4*/ 	.byte	0x00, 0xf4, 0x21, 0x00


	//----- nvinfo : EIATTR_SPARSE_MMA_MASK
	.align		4
.L_35:
        /*00c8*/ 	.byte	0x03, 0x50
        /*00ca*/ 	.short	0x0000


	//----- nvinfo : EIATTR_MAXREG_COUNT
	.align		4
        /*00cc*/ 	.byte	0x03, 0x1b
        /*00ce*/ 	.short	0x00ff


	//----- nvinfo : EIATTR_EXIT_INSTR_OFFSETS
	.align		4
        /*00d0*/ 	.byte	0x04, 0x1c
        /*00d2*/ 	.short	(.L_37 - .L_36)


	//   ....[0]....
.L_36:
        /*00d4*/ 	.word	0x00000b80


	//----- nvinfo : EIATTR_REQNTID
	.align		4
.L_37:
        /*00d8*/ 	.byte	0x04, 0x10
        /*00da*/ 	.short	(.L_39 - .L_38)
.L_38:
        /*00dc*/ 	.word	0x00000080
        /*00e0*/ 	.word	0x00000001
        /*00e4*/ 	.word	0x00000001


	//----- nvinfo : EIATTR_CBANK_PARAM_SIZE
	.align		4
.L_39:
        /*00e8*/ 	.byte	0x03, 0x19
        /*00ea*/ 	.short	0x005c


	//----- nvinfo : EIATTR_PARAM_CBANK
	.align		4
        /*00ec*/ 	.byte	0x04, 0x0a
        /*00ee*/ 	.short	(.L_41 - .L_40)
	.align		4
.L_40:
        /*00f0*/ 	.word	index@(.nv.constant0.triton_poi_fused__native_batch_norm_legit_no_training_add_relu_2)
        /*00f4*/ 	.short	0x0210
        /*00f6*/ 	.short	0x005c


	//----- nvinfo : EIATTR_SW_WAR
	.align		4
.L_41:
        /*00f8*/ 	.byte	0x04, 0x36
        /*00fa*/ 	.short	(.L_43 - .L_42)
.L_42:
        /*00fc*/ 	.word	0x00000008
.L_43:


//--------------------- .nv.callgraph             --------------------------
	.section	.nv.callgraph,"",@"SHT_CUDA_CALLGRAPH"
	.align	4
	.sectionentsize	8
	.align		4
        /*0000*/ 	.word	0x00000000
	.align		4
        /*0004*/ 	.word	0xffffffff
	.align		4
        /*0008*/ 	.word	0x00000000
	.align		4
        /*000c*/ 	.word	0xfffffffe
	.align		4
        /*0010*/ 	.word	0x00000000
	.align		4
        /*0014*/ 	.word	0xfffffffd
	.align		4
        /*0018*/ 	.word	0x00000000
	.align		4
        /*001c*/ 	.word	0xfffffffc


//--------------------- .nv.constant4             --------------------------
	.section	.nv.constant4,"a",@progbits
	.align	8
	.align		8
.nv.constant4:
        /*0000*/ 	.dword	_$_str
	.align		8
        /*0008*/ 	.dword	_$_str_$_2


//--------------------- .text.triton_poi_fused__native_batch_norm_legit_no_training_add_relu_2 --------------------------
	.section	.text.triton_poi_fused__native_batch_norm_legit_no_training_add_relu_2,"ax",@progbits
	.align	128
        .global         triton_poi_fused__native_batch_norm_legit_no_training_add_relu_2
        .type           triton_poi_fused__native_batch_norm_legit_no_training_add_relu_2,@function
        .size           triton_poi_fused__native_batch_norm_legit_no_training_add_relu_2,(.L_x_1 - triton_poi_fused__native_batch_norm_legit_no_training_add_relu_2)
        .other          triton_poi_fused__native_batch_norm_legit_no_training_add_relu_2,@"STO_CUDA_ENTRY STV_DEFAULT"
triton_poi_fused__native_batch_norm_legit_no_training_add_relu_2:
.text.triton_poi_fused__native_batch_norm_legit_no_training_add_relu_2:
[----:B------:R-:W-:Y:S01]  /*0000*/  LDC R1, c[0x0][0x28] ;  /* 0x00000a00ff017b82 */ /* 0x000fe20000000800 */
[----:B------:R-:W1:Y:S01]  /*0010*/  S2R R0, SR_TID.X ;  /* 0x0000000000007919 */ /* 0x000e620000002100 */
[----:B------:R-:W-:-:S06]  /*0020*/  ULDC.64 UR4, c[0x0][0x208] ;  /* 0x0000820000047ab9 */ /* 0x000fcc0000000a00 */
[----:B------:R-:W2:Y:S01]  /*0030*/  LDC.64 R8, c[0x0][0x220] ;  /* 0x00008800ff087b82 */ /* 0x000ea20000000a00 */
[----:B------:R-:W3:Y:S07]  /*0040*/  S2R R3, SR_CTAID.X ;  /* 0x0000000000037919 */ /* 0x000eee0000002500 */
[----:B------:R-:W4:Y:S08]  /*0050*/  LDC.64 R28, c[0x0][0x218] ;  /* 0x00008600ff1c7b82 */ /* 0x000f300000000a00 */
[----:B------:R-:W5:Y:S08]  /*0060*/  LDC.64 R18, c[0x0][0x230] ;  /* 0x00008c00ff127b82 */ /* 0x000f700000000a00 */
[----:B------:R-:W2:Y:S01]  /*0070*/  LDC.64 R26, c[0x0][0x238] ;  /* 0x00008e00ff1a7b82 */ /* 0x000ea20000000a00 */
[----:B-1----:R-:W-:-:S02]  /*0080*/  SHF.L.U32 R0, R0, 0x2, RZ ;  /* 0x0000000200007819 */ /* 0x002fc400000006ff */
[----:B---3--:R-:W-:Y:S02]  /*0090*/  SHF.R.S32.HI R5, RZ, 0x15, R3 ;  /* 0x00000015ff057819 */ /* 0x008fe40000011403 */
[----:B------:R-:W-:Y:S02]  /*00a0*/  LOP3.LUT R0, R0, 0x1fc, RZ, 0xc0, !PT ;  /* 0x000001fc00007812 */ /* 0x000fe400078ec0ff */
[----:B------:R-:W-:Y:S02]  /*00b0*/  SGXT R5, R5, 0x1 ;  /* 0x000000010505781a */ /* 0x000fe40000000200 */
[----:B------:R-:W-:Y:S02]  /*00c0*/  LEA R4, R3, R0, 0xa ;  /* 0x0000000003047211 */ /* 0x000fe400078e50ff */
[----:B------:R-:W1:Y:S02]  /*00d0*/  LDC.64 R2, c[0x0][0x228] ;  /* 0x00008a00ff027b82 */ /* 0x000e640000000a00 */
[----:B------:R-:W-:-:S04]  /*00e0*/  LEA.HI R5, R5, R4, RZ, 0x8 ;  /* 0x0000000405057211 */ /* 0x000fc800078f40ff */
[----:B------:R-:W-:Y:S02]  /*00f0*/  SHF.R.S32.HI R21, RZ, 0x8, R5 ;  /* 0x00000008ff157819 */ /* 0x000fe40000011405 */
[----:B------:R-:W-:Y:S02]  /*0100*/  IADD3 R5, R5, 0x200, RZ ;  /* 0x0000020005057810 */ /* 0x000fe40007ffe0ff */
[----:B------:R-:W-:Y:S02]  /*0110*/  LEA.HI R0, R21, R21, RZ, 0x8 ;  /* 0x0000001515007211 */ /* 0x000fe400078f40ff */
[----:B------:R-:W-:Y:S02]  /*0120*/  SHF.R.S32.HI R5, RZ, 0x8, R5 ;  /* 0x00000008ff057819 */ /* 0x000fe40000011405 */
[----:B------:R-:W-:Y:S02]  /*0130*/  LOP3.LUT R0, R0, 0xffffff00, RZ, 0xc0, !PT ;  /* 0xffffff0000007812 */ /* 0x000fe400078ec0ff */
[----:B------:R-:W-:-:S02]  /*0140*/  LEA.HI R6, R5, R5, RZ, 0x8 ;  /* 0x0000000505067211 */ /* 0x000fc400078f40ff */
[----:B------:R-:W-:Y:S02]  /*0150*/  IADD3 R21, R21, -R0, RZ ;  /* 0x8000000015157210 */ /* 0x000fe40007ffe0ff */
[----:B------:R-:W-:-:S04]  /*0160*/  LOP3.LUT R6, R6, 0xffffff00, RZ, 0xc0, !PT ;  /* 0xffffff0006067812 */ /* 0x000fc800078ec0ff */
[----:B------:R-:W-:Y:S01]  /*0170*/  IADD3 R23, R5, -R6, RZ ;  /* 0x8000000605177210 */ /* 0x000fe20007ffe0ff */
[----:B-1----:R-:W-:-:S04]  /*0180*/  IMAD.WIDE R10, R21, 0x4, R2 ;  /* 0x00000004150a7825 */ /* 0x002fc800078e0202 */
[----:B------:R-:W-:Y:S01]  /*0190*/  IMAD.WIDE R6, R23, 0x4, R2 ;  /* 0x0000000417067825 */ /* 0x000fe200078e0202 */
[----:B------:R1:W3:Y:S01]  /*01a0*/  LDG.E.EL R5, desc[UR4][R10.64] ;  /* 0x000000040a057981 */ /* 0x0002e2000c2e1900 */
[----:B------:R-:W1:Y:S04]  /*01b0*/  LDC.64 R2, c[0x0][0x250] ;  /* 0x00009400ff027b82 */ /* 0x000e680000000a00 */
[----:B------:R-:W3:Y:S01]  /*01c0*/  LDG.E.EL R7, desc[UR4][R6.64] ;  /* 0x0000000406077981 */ /* 0x000ee2000c2e1900 */
[----:B-1----:R-:W-:-:S06]  /*01d0*/  IMAD.WIDE R16, R21, 0x4, R2 ;  /* 0x0000000415107825 */ /* 0x002fcc00078e0202 */
[----:B------:R-:W3:Y:S01]  /*01e0*/  LDG.E.EL R16, desc[UR4][R16.64] ;  /* 0x0000000410107981 */ /* 0x000ee2000c2e1900 */
[----:B--2---:R-:W-:-:S04]  /*01f0*/  IMAD.WIDE R12, R21, 0x4, R8 ;  /* 0x00000004150c7825 */ /* 0x004fc800078e0208 */
[----:B----4-:R-:W-:Y:S01]  /*0200*/  IMAD.WIDE R28, R4, 0x4, R28 ;  /* 0x00000004041c7825 */ /* 0x010fe200078e021c */
[----:B------:R-:W2:Y:S03]  /*0210*/  LDG.E.EL R0, desc[UR4][R12.64] ;  /* 0x000000040c007981 */ /* 0x000ea6000c2e1900 */
[----:B-----5:R-:W-:-:S04]  /*0220*/  IMAD.WIDE R24, R21, 0x4, R18 ;  /* 0x0000000415187825 */ /* 0x020fc800078e0212 */
[----:B0-----:R-:W-:Y:S02]  /*0230*/  IMAD.WIDE R10, R21, 0x4, R26 ;  /* 0x00000004150a7825 */ /* 0x001fe400078e021a */
[----:B------:R0:W4:Y:S04]  /*0240*/  LDG.E.EL R25, desc[UR4][R24.64] ;  /* 0x0000000418197981 */ /* 0x000128000c2e1900 */
[----:B------:R-:W2:Y:S01]  /*0250*/  LDG.E.128 R12, desc[UR4][R28.64] ;  /* 0x000000041c0c7981 */ /* 0x000ea2000c1e1d00 */
[----:B------:R-:W-:-:S03]  /*0260*/  IMAD.WIDE R8, R23, 0x4, R8 ;  /* 0x0000000417087825 */ /* 0x000fc600078e0208 */
[----:B------:R-:W4:Y:S04]  /*0270*/  LDG.E.EL R6, desc[UR4][R10.64] ;  /* 0x000000040a067981 */ /* 0x000f28000c2e1900 */
[----:B------:R-:W5:Y:S04]  /*0280*/  LDG.E.EL R17, desc[UR4][R8.64] ;  /* 0x0000000408117981 */ /* 0x000f68000c2e1900 */
[----:B------:R1:W5:Y:S01]  /*0290*/  LDG.E.128 R8, desc[UR4][R28.64+0x800] ;  /* 0x000800041c087981 */ /* 0x000362000c1e1d00 */
[----:B------:R-:W-:-:S04]  /*02a0*/  IMAD.WIDE R18, R23, 0x4, R18 ;  /* 0x0000000417127825 */ /* 0x000fc800078e0212 */
[----:B------:R-:W-:Y:S02]  /*02b0*/  IMAD.WIDE R26, R23, 0x4, R26 ;  /* 0x00000004171a7825 */ /* 0x000fe400078e021a */
[----:B------:R-:W5:Y:S04]  /*02c0*/  LDG.E.EL R19, desc[UR4][R18.64] ;  /* 0x0000000412137981 */ /* 0x000f68000c2e1900 */
[----:B------:R0:W5:Y:S01]  /*02d0*/  LDG.E.EL R20, desc[UR4][R26.64] ;  /* 0x000000041a147981 */ /* 0x000162000c2e1900 */
[----:B---3--:R-:W-:Y:S01]  /*02e0*/  FADD R5, R5, 9.9999997473787516356e-06 ;  /* 0x3727c5ac05057421 */ /* 0x008fe20000000000 */
[----:B------:R-:W-:-:S04]  /*02f0*/  FADD R7, R7, 9.9999997473787516356e-06 ;  /* 0x3727c5ac07077421 */ /* 0x000fc80000000000 */
[----:B0-----:R-:W0:Y:S08]  /*0300*/  MUFU.SQRT R24, R7 ;  /* 0x0000000700187308 */ /* 0x001e300000002000 */
[----:B------:R-:W3:Y:S01]  /*0310*/  MUFU.SQRT R22, R5 ;  /* 0x0000000500167308 */ /* 0x000ee20000002000 */
[C---:B0-----:R-:W-:Y:S02]  /*0320*/  FSETP.GT.AND P1, PT, R24.reuse, 8.50705917302346158658e+37, PT ;  /* 0x7e8000001800780b */ /* 0x041fe40003f24000 */
[----:B------:R-:W-:-:S02]  /*0330*/  FSETP.GEU.AND P3, PT, R24, 1.175494350822287508e-38, PT ;  /* 0x008000001800780b */ /* 0x000fc40003f6e000 */
[C---:B---3--:R-:W-:Y:S02]  /*0340*/  FSETP.GT.AND P0, PT, R22.reuse, 8.50705917302346158658e+37, PT ;  /* 0x7e8000001600780b */ /* 0x048fe40003f04000 */
[----:B------:R-:W-:-:S07]  /*0350*/  FSETP.GEU.AND P2, PT, R22, 1.175494350822287508e-38, PT ;  /* 0x008000001600780b */ /* 0x000fce0003f4e000 */
[----:B------:R-:W-:Y:S01]  /*0360*/  @P1 FMUL R24, R24, 0.25 ;  /* 0x3e80000018181820 */ /* 0x000fe20000400000 */
[----:B------:R-:W-:-:S03]  /*0370*/  HFMA2.MMA R5, -RZ, RZ, 1.625, 0 ;  /* 0x3e800000ff057435 */ /* 0x000fc600000001ff */
[----:B------:R-:W-:Y:S01]  /*0380*/  @!P3 FMUL R24, R24, 16777216 ;  /* 0x4b8000001818b820 */ /* 0x000fe20000400000 */
[----:B------:R-:W-:Y:S01]  /*0390*/  @P0 FMUL R22, R22, 0.25 ;  /* 0x3e80000016160820 */ /* 0x000fe20000400000 */
[----:B-1----:R-:W-:-:S04]  /*03a0*/  FADD R28, R16, 9.9999997473787516356e-06 ;  /* 0x3727c5ac101c7421 */ /* 0x002fc80000000000 */
[----:B------:R-:W0:Y:S01]  /*03b0*/  MUFU.RCP R24, R24 ;  /* 0x0000001800187308 */ /* 0x000e220000001000 */
[----:B------:R-:W-:Y:S01]  /*03c0*/  @!P2 FMUL R22, R22, 16777216 ;  /* 0x4b8000001616a820 */ /* 0x000fe20000400000 */
[----:B------:R-:W-:-:S06]  /*03d0*/  FSEL R27, R5, 1, P1 ;  /* 0x3f800000051b7808 */ /* 0x000fcc0000800000 */
[----:B------:R-:W1:Y:S01]  /*03e0*/  MUFU.RCP R18, R22 ;  /* 0x0000001600127308 */ /* 0x000e620000001000 */
[----:B------:R-:W-:-:S07]  /*03f0*/  @!P3 FMUL R27, R27, 16777216 ;  /* 0x4b8000001b1bb820 */ /* 0x000fce0000400000 */
[----:B------:R-:W3:Y:S01]  /*0400*/  MUFU.SQRT R22, R28 ;  /* 0x0000001c00167308 */ /* 0x000ee20000002000 */
[----:B------:R-:W-:Y:S01]  /*0410*/  FSEL R7, R5, 1, P0 ;  /* 0x3f80000005077808 */ /* 0x000fe20000000000 */
[----:B0-----:R-:W-:Y:S01]  /*0420*/  FMUL R16, R24, R27 ;  /* 0x0000001b18107220 */ /* 0x001fe20000400000 */
[----:B------:R-:W-:-:S04]  /*0430*/  IMAD.WIDE R26, R23, 0x4, R2 ;  /* 0x00000004171a7825 */ /* 0x000fc800078e0202 */
[----:B------:R-:W-:Y:S01]  /*0440*/  @!P2 FMUL R7, R7, 16777216 ;  /* 0x4b8000000707a820 */ /* 0x000fe20000400000 */
[----:B------:R0:W5:Y:S01]  /*0450*/  LDG.E.EL R2, desc[UR4][R26.64] ;  /* 0x000000041a027981 */ /* 0x000162000c2e1900 */
[--C-:B--2---:R-:W-:Y:S02]  /*0460*/  FADD R12, R12, -R0.reuse ;  /* 0x800000000c0c7221 */ /* 0x104fe40000000000 */
[----:B-1----:R-:W-:Y:S01]  /*0470*/  FMUL R7, R18, R7 ;  /* 0x0000000712077220 */ /* 0x002fe20000400000 */
[C---:B---3--:R-:W-:Y:S02]  /*0480*/  FSETP.GT.AND P0, PT, R22.reuse, 8.50705917302346158658e+37, PT ;  /* 0x7e8000001600780b */ /* 0x048fe40003f04000 */
[----:B------:R-:W-:Y:S01]  /*0490*/  FSETP.GEU.AND P1, PT, R22, 1.175494350822287508e-38, PT ;  /* 0x008000001600780b */ /* 0x000fe20003f2e000 */
[--C-:B------:R-:W-:Y:S01]  /*04a0*/  FADD R18, R13, -R0.reuse ;  /* 0x800000000d127221 */ /* 0x100fe20000000000 */
[--C-:B------:R-:W-:Y:S01]  /*04b0*/  FADD R14, R14, -R0.reuse ;  /* 0x800000000e0e7221 */ /* 0x100fe20000000000 */
[----:B------:R-:W-:Y:S01]  /*04c0*/  FADD R0, R15, -R0 ;  /* 0x800000000f007221 */ /* 0x000fe20000000000 */
[C---:B------:R-:W-:Y:S01]  /*04d0*/  FMUL R12, R7.reuse, R12 ;  /* 0x0000000c070c7220 */ /* 0x040fe20000400000 */
[C---:B------:R-:W-:Y:S01]  /*04e0*/  FMUL R3, R7.reuse, R18 ;  /* 0x0000001207037220 */ /* 0x040fe20000400000 */
[C---:B------:R-:W-:Y:S01]  /*04f0*/  FMUL R13, R7.reuse, R14 ;  /* 0x0000000e070d7220 */ /* 0x040fe20000400000 */
[----:B------:R-:W-:Y:S01]  /*0500*/  FMUL R29, R7, R0 ;  /* 0x00000000071d7220 */ /* 0x000fe20000400000 */
[----:B------:R-:W1:Y:S01]  /*0510*/  LDC.64 R14, c[0x0][0x248] ;  /* 0x00009200ff0e7b82 */ /* 0x000e620000000a00 */
[----:B----4-:R-:W-:-:S02]  /*0520*/  FFMA R0, R25, R3, R6 ;  /* 0x0000000319007223 */ /* 0x010fc40000000006 */
[----:B------:R-:W-:Y:S01]  /*0530*/  @P0 FMUL R22, R22, 0.25 ;  /* 0x3e80000016160820 */ /* 0x000fe20000400000 */
[C-C-:B------:R-:W-:Y:S01]  /*0540*/  FFMA R7, R25.reuse, R12, R6.reuse ;  /* 0x0000000c19077223 */ /* 0x140fe20000000006 */
[C-C-:B------:R-:W-:Y:S01]  /*0550*/  FFMA R3, R25.reuse, R13, R6.reuse ;  /* 0x0000000d19037223 */ /* 0x140fe20000000006 */
[----:B------:R-:W-:Y:S01]  /*0560*/  FFMA R6, R25, R29, R6 ;  /* 0x0000001d19067223 */ /* 0x000fe20000000006 */
[--C-:B-----5:R-:W-:Y:S01]  /*0570*/  FADD R25, R10, -R17.reuse ;  /* 0x800000110a197221 */ /* 0x120fe20000000000 */
[----:B------:R-:W2:Y:S01]  /*0580*/  LDC.64 R12, c[0x0][0x258] ;  /* 0x00009600ff0c7b82 */ /* 0x000ea20000000a00 */
[----:B------:R-:W-:Y:S01]  /*0590*/  @!P1 FMUL R22, R22, 16777216 ;  /* 0x4b80000016169820 */ /* 0x000fe20000400000 */
[--C-:B------:R-:W-:Y:S01]  /*05a0*/  FADD R18, R11, -R17.reuse ;  /* 0x800000110b127221 */ /* 0x100fe20000000000 */
[--C-:B0-----:R-:W-:Y:S01]  /*05b0*/  FADD R27, R8, -R17.reuse ;  /* 0x80000011081b7221 */ /* 0x101fe20000000000 */
[----:B------:R-:W-:-:S04]  /*05c0*/  FADD R29, R9, -R17 ;  /* 0x80000011091d7221 */ /* 0x000fc80000000000 */
[----:B------:R-:W0:Y:S01]  /*05d0*/  LDC.64 R10, c[0x0][0x240] ;  /* 0x00009000ff0a7b82 */ /* 0x000e220000000a00 */
[----:B------:R-:W3:Y:S07]  /*05e0*/  MUFU.RCP R22, R22 ;  /* 0x0000001600167308 */ /* 0x000eee0000001000 */
[----:B------:R-:W4:Y:S01]  /*05f0*/  LDC.64 R8, c[0x0][0x260] ;  /* 0x00009800ff087b82 */ /* 0x000f220000000a00 */
[C---:B------:R-:W-:Y:S01]  /*0600*/  FMUL R17, R16.reuse, R29 ;  /* 0x0000001d10117220 */ /* 0x040fe20000400000 */
[C---:B------:R-:W-:Y:S01]  /*0610*/  FMUL R29, R16.reuse, R25 ;  /* 0x00000019101d7220 */ /* 0x040fe20000400000 */
[----:B------:R-:W-:Y:S01]  /*0620*/  FSEL R25, R5, 1, P0 ;  /* 0x3f80000005197808 */ /* 0x000fe20000000000 */
[C---:B------:R-:W-:Y:S01]  /*0630*/  FMUL R27, R16.reuse, R27 ;  /* 0x0000001b101b7220 */ /* 0x040fe20000400000 */
[----:B------:R-:W-:Y:S01]  /*0640*/  FMUL R24, R16, R18 ;  /* 0x0000001210187220 */ /* 0x000fe20000400000 */
[----:B------:R-:W-:-:S02]  /*0650*/  FFMA R17, R19, R17, R20 ;  /* 0x0000001113117223 */ /* 0x000fc40000000014 */
[----:B------:R-:W-:Y:S01]  /*0660*/  @!P1 FMUL R25, R25, 16777216 ;  /* 0x4b80000019199820 */ /* 0x000fe20000400000 */
[C-C-:B------:R-:W-:Y:S01]  /*0670*/  FFMA R16, R19.reuse, R27, R20.reuse ;  /* 0x0000001b13107223 */ /* 0x140fe20000000014 */
[----:B------:R-:W-:Y:S01]  /*0680*/  FFMA R18, R19, R29, R20 ;  /* 0x0000001d13127223 */ /* 0x000fe20000000014 */
[----:B-1----:R-:W-:-:S04]  /*0690*/  IMAD.WIDE R26, R21, 0x4, R14 ;  /* 0x00000004151a7825 */ /* 0x002fc800078e020e */
[----:B------:R-:W-:Y:S01]  /*06a0*/  FFMA R20, R19, R24, R20 ;  /* 0x0000001813147223 */ /* 0x000fe20000000014 */
[----:B---3--:R-:W-:Y:S01]  /*06b0*/  FMUL R19, R22, R25 ;  /* 0x0000001916137220 */ /* 0x008fe20000400000 */
[----:B------:R-:W-:Y:S01]  /*06c0*/  IMAD.WIDE R24, R23, 0x4, R14 ;  /* 0x0000000417187825 */ /* 0x000fe200078e020e */
[----:B------:R0:W3:Y:S03]  /*06d0*/  LDG.E.EL R22, desc[UR4][R26.64] ;  /* 0x000000041a167981 */ /* 0x0000e6000c2e1900 */
[C---:B--2---:R-:W-:Y:S02]  /*06e0*/  IMAD.WIDE R14, R21.reuse, 0x4, R12 ;  /* 0x00000004150e7825 */ /* 0x044fe400078e020c */
[----:B------:R-:W2:Y:S02]  /*06f0*/  LDG.E.EL R24, desc[UR4][R24.64] ;  /* 0x0000000418187981 */ /* 0x000ea4000c2e1900 */
[----:B----4-:R-:W-:-:S02]  /*0700*/  IMAD.WIDE R28, R21, 0x4, R8 ;  /* 0x00000004151c7825 */ /* 0x010fc400078e0208 */
[----:B------:R1:W4:Y:S02]  /*0710*/  LDG.E.EL R21, desc[UR4][R14.64] ;  /* 0x000000040e157981 */ /* 0x000324000c2e1900 */
[----:B0-----:R-:W-:Y:S02]  /*0720*/  IMAD.WIDE R26, R4, 0x4, R10 ;  /* 0x00000004041a7825 */ /* 0x001fe400078e020a */
[----:B------:R-:W4:Y:S02]  /*0730*/  LDG.E.EL R28, desc[UR4][R28.64] ;  /* 0x000000041c1c7981 */ /* 0x000f24000c2e1900 */
[C---:B-1----:R-:W-:Y:S02]  /*0740*/  IMAD.WIDE R14, R23.reuse, 0x4, R8 ;  /* 0x00000004170e7825 */ /* 0x042fe400078e0208 */
[----:B------:R-:W3:Y:S02]  /*0750*/  LDG.E.128 R8, desc[UR4][R26.64] ;  /* 0x000000041a087981 */ /* 0x000ee4000c1e1d00 */
[----:B------:R-:W-:-:S02]  /*0760*/  IMAD.WIDE R12, R23, 0x4, R12 ;  /* 0x00000004170c7825 */ /* 0x000fc400078e020c */
[----:B------:R-:W5:Y:S04]  /*0770*/  LDG.E.EL R25, desc[UR4][R14.64] ;  /* 0x000000040e197981 */ /* 0x000f68000c2e1900 */
[----:B------:R2:W5:Y:S04]  /*0780*/  LDG.E.EL R23, desc[UR4][R12.64] ;  /* 0x000000040c177981 */ /* 0x000568000c2e1900 */
[----:B------:R-:W2:Y:S01]  /*0790*/  LDG.E.128 R12, desc[UR4][R26.64+0x800] ;  /* 0x000800041a0c7981 */ /* 0x000ea2000c1e1d00 */
[----:B------:R-:W-:-:S06]  /*07a0*/  FADD R2, R2, 9.9999997473787516356e-06 ;  /* 0x3727c5ac02027421 */ /* 0x000fcc0000000000 */
[----:B------:R-:W0:Y:S02]  /*07b0*/  MUFU.SQRT R2, R2 ;  /* 0x0000000200027308 */ /* 0x000e240000002000 */
[C---:B0-----:R-:W-:Y:S02]  /*07c0*/  FSETP.GT.AND P0, PT, R2.reuse, 8.50705917302346158658e+37, PT ;  /* 0x7e8000000200780b */ /* 0x041fe40003f04000 */
[----:B------:R-:W-:-:S11]  /*07d0*/  FSETP.GEU.AND P1, PT, R2, 1.175494350822287508e-38, PT ;  /* 0x008000000200780b */ /* 0x000fd60003f2e000 */
[----:B------:R-:W-:-:S04]  /*07e0*/  @P0 FMUL R2, R2, 0.25 ;  /* 0x3e80000002020820 */ /* 0x000fc80000400000 */
[----:B------:R-:W-:-:S06]  /*07f0*/  @!P1 FMUL R2, R2, 16777216 ;  /* 0x4b80000002029820 */ /* 0x000fcc0000400000 */
[----:B------:R-:W0:Y:S01]  /*0800*/  MUFU.RCP R2, R2 ;  /* 0x0000000200027308 */ /* 0x000e220000001000 */
[----:B------:R-:W-:-:S05]  /*0810*/  FSEL R5, R5, 1, P0 ;  /* 0x3f80000005057808 */ /* 0x000fca0000000000 */
[----:B------:R-:W-:-:S04]  /*0820*/  @!P1 FMUL R5, R5, 16777216 ;  /* 0x4b80000005059820 */ /* 0x000fc80000400000 */
[----:B0-----:R-:W-:Y:S01]  /*0830*/  FMUL R5, R2, R5 ;  /* 0x0000000502057220 */ /* 0x001fe20000400000 */
[--C-:B---3--:R-:W-:Y:S01]  /*0840*/  FADD R10, R10, -R22.reuse ;  /* 0x800000160a0a7221 */ /* 0x108fe20000000000 */
[--C-:B------:R-:W-:Y:S01]  /*0850*/  FADD R8, R8, -R22.reuse ;  /* 0x8000001608087221 */ /* 0x100fe20000000000 */
[--C-:B------:R-:W-:Y:S01]  /*0860*/  FADD R9, R9, -R22.reuse ;  /* 0x8000001609097221 */ /* 0x100fe20000000000 */
[----:B------:R-:W-:Y:S01]  /*0870*/  FADD R22, R11, -R22 ;  /* 0x800000160b167221 */ /* 0x000fe20000000000 */
[C---:B------:R-:W-:Y:S02]  /*0880*/  FMUL R11, R19.reuse, R10 ;  /* 0x0000000a130b7220 */ /* 0x040fe40000400000 */
[----:B------:R-:W-:Y:S02]  /*0890*/  FMUL R9, R19, R9 ;  /* 0x0000000913097220 */ /* 0x000fe40000400000 */
[C-C-:B----4-:R-:W-:Y:S02]  /*08a0*/  FFMA R10, R21.reuse, R11, R28.reuse ;  /* 0x0000000b150a7223 */ /* 0x150fe4000000001c */
[----:B------:R-:W-:-:S03]  /*08b0*/  FFMA R9, R21, R9, R28 ;  /* 0x0000000915097223 */ /* 0x000fc6000000001c */
[----:B------:R-:W-:Y:S01]  /*08c0*/  FSETP.GEU.AND P4, PT, R3, -R10, PT ;  /* 0x8000000a0300720b */ /* 0x000fe20003f8e000 */
[----:B------:R-:W-:Y:S02]  /*08d0*/  FADD R10, R10, R3 ;  /* 0x000000030a0a7221 */ /* 0x000fe40000000000 */
[----:B------:R-:W0:Y:S01]  /*08e0*/  LDC.64 R2, c[0x0][0x210] ;  /* 0x00008400ff027b82 */ /* 0x000e220000000a00 */
[C---:B------:R-:W-:Y:S01]  /*08f0*/  FMUL R8, R19.reuse, R8 ;  /* 0x0000000813087220 */ /* 0x040fe20000400000 */
[----:B------:R-:W-:Y:S01]  /*0900*/  FSETP.GEU.AND P5, PT, R0, -R9, PT ;  /* 0x800000090000720b */ /* 0x000fe20003fae000 */
[----:B------:R-:W-:Y:S01]  /*0910*/  FMUL R19, R19, R22 ;  /* 0x0000001613137220 */ /* 0x000fe20000400000 */
[----:B------:R-:W-:Y:S01]  /*0920*/  FADD R9, R9, R0 ;  /* 0x0000000009097221 */ /* 0x000fe20000000000 */
[--C-:B--2---:R-:W-:Y:S01]  /*0930*/  FADD R12, R12, -R24.reuse ;  /* 0x800000180c0c7221 */ /* 0x104fe20000000000 */
[--C-:B------:R-:W-:Y:S01]  /*0940*/  FADD R22, R15, -R24.reuse ;  /* 0x800000180f167221 */ /* 0x100fe20000000000 */
[----:B------:R-:W-:Y:S01]  /*0950*/  FADD R0, R13, -R24 ;  /* 0x800000180d007221 */ /* 0x000fe20000000000 */
[----:B------:R-:W-:Y:S01]  /*0960*/  FFMA R8, R21, R8, R28 ;  /* 0x0000000815087223 */ /* 0x000fe2000000001c */
[----:B------:R-:W-:Y:S01]  /*0970*/  FADD R14, R14, -R24 ;  /* 0x800000180e0e7221 */ /* 0x000fe20000000000 */
[C---:B------:R-:W-:Y:S01]  /*0980*/  FMUL R12, R5.reuse, R12 ;  /* 0x0000000c050c7220 */ /* 0x040fe20000400000 */
[C---:B------:R-:W-:Y:S01]  /*0990*/  FMUL R22, R5.reuse, R22 ;  /* 0x0000001605167220 */ /* 0x040fe20000400000 */
[C---:B------:R-:W-:Y:S01]  /*09a0*/  FMUL R0, R5.reuse, R0 ;  /* 0x0000000005007220 */ /* 0x040fe20000400000 */
[----:B------:R-:W-:Y:S01]  /*09b0*/  FMUL R14, R5, R14 ;  /* 0x0000000e050e7220 */ /* 0x000fe20000400000 */
[----:B------:R-:W-:Y:S01]  /*09c0*/  FSETP.GEU.AND P6, PT, R7, -R8, PT ;  /* 0x800000080700720b */ /* 0x000fe20003fce000 */
[----:B------:R-:W-:Y:S01]  /*09d0*/  FADD R8, R8, R7 ;  /* 0x0000000708087221 */ /* 0x000fe20000000000 */
[C-C-:B-----5:R-:W-:Y:S01]  /*09e0*/  FFMA R7, R23.reuse, R22, R25.reuse ;  /* 0x0000001617077223 */ /* 0x160fe20000000019 */
[C-C-:B------:R-:W-:Y:S01]  /*09f0*/  FFMA R5, R23.reuse, R12, R25.reuse ;  /* 0x0000000c17057223 */ /* 0x140fe20000000019 */
[C-C-:B------:R-:W-:Y:S01]  /*0a00*/  FFMA R0, R23.reuse, R0, R25.reuse ;  /* 0x0000000017007223 */ /* 0x140fe20000000019 */
[----:B------:R-:W-:Y:S01]  /*0a10*/  FFMA R23, R23, R14, R25 ;  /* 0x0000000e17177223 */ /* 0x000fe20000000019 */
[----:B------:R-:W-:Y:S01]  /*0a20*/  FFMA R21, R21, R19, R28 ;  /* 0x0000001315157223 */ /* 0x000fe2000000001c */
[----:B------:R-:W-:-:S02]  /*0a30*/  FSEL R8, R8, RZ, P6 ;  /* 0x000000ff08087208 */ /* 0x000fc40003000000 */
[----:B------:R-:W-:Y:S01]  /*0a40*/  FSETP.GEU.AND P1, PT, R16, -R5, PT ;  /* 0x800000051000720b */ /* 0x000fe20003f2e000 */
[----:B------:R-:W-:Y:S01]  /*0a50*/  FADD R5, R5, R16 ;  /* 0x0000001005057221 */ /* 0x000fe20000000000 */
[----:B------:R-:W-:Y:S01]  /*0a60*/  FSETP.GEU.AND P2, PT, R20, -R7, PT ;  /* 0x800000071400720b */ /* 0x000fe20003f4e000 */
[----:B------:R-:W-:Y:S01]  /*0a70*/  FADD R11, R21, R6 ;  /* 0x00000006150b7221 */ /* 0x000fe20000000000 */
[----:B------:R-:W-:Y:S01]  /*0a80*/  FSETP.GEU.AND P0, PT, R17, -R0, PT ;  /* 0x800000001100720b */ /* 0x000fe20003f0e000 */
[----:B------:R-:W-:Y:S01]  /*0a90*/  FADD R7, R7, R20 ;  /* 0x0000001407077221 */ /* 0x000fe20000000000 */
[----:B------:R-:W-:Y:S01]  /*0aa0*/  FSETP.GEU.AND P6, PT, R18, -R23, PT ;  /* 0x800000171200720b */ /* 0x000fe20003fce000 */
[----:B------:R-:W-:Y:S01]  /*0ab0*/  FADD R0, R0, R17 ;  /* 0x0000001100007221 */ /* 0x000fe20000000000 */
[----:B------:R-:W-:Y:S01]  /*0ac0*/  FADD R18, R23, R18 ;  /* 0x0000001217127221 */ /* 0x000fe20000000000 */
[----:B------:R-:W-:Y:S01]  /*0ad0*/  FSETP.GEU.AND P3, PT, R6, -R21, PT ;  /* 0x800000150600720b */ /* 0x000fe20003f6e000 */
[----:B0-----:R-:W-:Y:S01]  /*0ae0*/  IMAD.WIDE R2, R4, 0x4, R2 ;  /* 0x0000000404027825 */ /* 0x001fe200078e0202 */
[----:B------:R-:W-:-:S02]  /*0af0*/  FSEL R4, R5, RZ, P1 ;  /* 0x000000ff05047208 */ /* 0x000fc40000800000 */
[----:B------:R-:W-:Y:S02]  /*0b00*/  FSEL R9, R9, RZ, P5 ;  /* 0x000000ff09097208 */ /* 0x000fe40002800000 */
[----:B------:R-:W-:Y:S02]  /*0b10*/  FSEL R10, R10, RZ, P4 ;  /* 0x000000ff0a0a7208 */ /* 0x000fe40002000000 */
[----:B------:R-:W-:Y:S02]  /*0b20*/  FSEL R11, R11, RZ, P3 ;  /* 0x000000ff0b0b7208 */ /* 0x000fe40001800000 */
[----:B------:R-:W-:Y:S02]  /*0b30*/  FSEL R7, R7, RZ, P2 ;  /* 0x000000ff07077208 */ /* 0x000fe40001000000 */
[----:B------:R-:W-:Y:S02]  /*0b40*/  FSEL R5, R0, RZ, P0 ;  /* 0x000000ff00057208 */ /* 0x000fe40000000000 */
[----:B------:R-:W-:Y:S01]  /*0b50*/  FSEL R6, R18, RZ, P6 ;  /* 0x000000ff12067208 */ /* 0x000fe20003000000 */
[----:B------:R-:W-:Y:S04]  /*0b60*/  STG.E.128 desc[UR4][R2.64], R8 ;  /* 0x0000000802007986 */ /* 0x000fe8000c101d04 */
[----:B------:R-:W-:Y:S01]  /*0b70*/  STG.E.128 desc[UR4][R2.64+0x800], R4 ;  /* 0x0008000402007986 */ /* 0x000fe2000c101d04 */
[----:B------:R-:W-:Y:S05]  /*0b80*/  EXIT ;  /* 0x000000000000794d */ /* 0x000fea0003800000 */
.L_x_0:
[----:B------:R-:W-:-:S00]  /*0b90*/  BRA `(.L_x_0) ;  /* 0xfffffffc00fc7947 */ /* 0x000fc0000383ffff */
[----:B------:R-:W-:-:S00]  /*0ba0*/  NOP ;  /* 0x0000000000007918 */ /* 0x000fc00000000000 */
        /* <DEDUP_REMOVED lines=13> */
.L_x_1:


//--------------------- .nv.global.init           --------------------------
	.section	.nv.global.init,"aw",@progbits
.nv.global.init:
	.type		_$_str,@object
	.size		_$_str,(_$_str_$_2 - _$_str)
_$_str:
        /*0000*/ 	.byte	0x5f, 0x5f, 0x43, 0x55, 0x44, 0x41, 0x5f, 0x46, 0x54, 0x5a, 0x00
	.type		_$_str_$_2,@object
	.size		_$_str_$_2,(.L_1 - _$_str_$_2)
_$_str_$_2:
        /*000b*/ 	.byte	0x5f, 0x5f, 0x43, 0x55, 0x44, 0x41, 0x5f, 0x50, 0x52, 0x45, 0x43, 0x5f, 0x53, 0x51, 0x52, 0x54
        /*001b*/ 	.byte	0x00
.L_1:


//--------------------- .nv.constant0.triton_poi_fused__native_batch_norm_legit_no_training_add_relu_2 --------------------------
	.section	.nv.constant0.triton_poi_fused__native_batch_norm_legit_no_training_add_relu_2,"a",@progbits
	.sectionflags	@""
	.align	4
.nv.constant0.triton_poi_fused__native_batch_norm_legit_no_training_add_relu_2:
	.zero		620
